	.headerflags	@"EF_CUDA_TEXMODE_UNIFIED EF_CUDA_64BIT_ADDRESS EF_CUDA_ACCELERATORS EF_CUDA_SM90 EF_CUDA_VIRTUAL_SM(EF_CUDA_SM90)"
	.elftype	@"ET_EXEC"


//--------------------- .nv.info                  --------------------------
	.section	.nv.info,"",@"SHT_CUDA_INFO"
	.align	4


	//----- nvinfo : EIATTR_REGCOUNT
	.align		4
        /*0000*/ 	.byte	0x04, 0x2f
        /*0002*/ 	.short	(.L_3 - .L_2)
	.align		4
.L_2:
        /*0004*/ 	.word	index@(triton_poi_fused__native_batch_norm_legit_no_training_relu_10)
        /*0008*/ 	.word	0x00000028


	//----- nvinfo : EIATTR_MIN_STACK_SIZE
	.align		4
.L_3:
        /*000c*/ 	.byte	0x04, 0x12
        /*000e*/ 	.short	(.L_5 - .L_4)
	.align		4
.L_4:
        /*0010*/ 	.word	index@(triton_poi_fused__native_batch_norm_legit_no_training_relu_10)
        /*0014*/ 	.word	0x00000000


	//----- nvinfo : EIATTR_FRAME_SIZE
	.align		4
.L_5:
        /*0018*/ 	.byte	0x04, 0x11
        /*001a*/ 	.short	(.L_7 - .L_6)
	.align		4
.L_6:
        /*001c*/ 	.word	index@(triton_poi_fused__native_batch_norm_legit_no_training_relu_10)
        /*0020*/ 	.word	0x00000000


	//----- nvinfo : EIATTR_MIN_STACK_SIZE
	.align		4
.L_7:
        /*0024*/ 	.byte	0x04, 0x12
        /*0026*/ 	.short	(.L_9 - .L_8)
	.align		4
.L_8:
        /*0028*/ 	.word	index@(triton_poi_fused__native_batch_norm_legit_no_training_relu_10)
        /*002c*/ 	.word	0x00000000
.L_9:


//--------------------- .nv.info.triton_poi_fused__native_batch_norm_legit_no_training_relu_10 --------------------------
	.section	.nv.info.triton_poi_fused__native_batch_norm_legit_no_training_relu_10,"",@"SHT_CUDA_INFO"
	.sectionflags	@""
	.align	4


	//----- nvinfo : EIATTR_CUDA_API_VERSION
	.align		4
        /*0000*/ 	.byte	0x04, 0x37
        /*0002*/ 	.short	(.L_11 - .L_10)
.L_10:
        /*0004*/ 	.word	0x0000007c


	//----- nvinfo : EIATTR_KPARAM_INFO
	.align		4
.L_11:
        /*0008*/ 	.byte	0x04, 0x17
        /*000a*/ 	.short	(.L_13 - .L_12)
.L_12:
        /*000c*/ 	.word	0x00000000
        /*0010*/ 	.short	0x0007
        /*0012*/ 	.short	0x0034
        /*0014*/ 	.byte	0x00, 0xf0, 0x11, 0x00


	//----- nvinfo : EIATTR_KPARAM_INFO
	.align		4
.L_13:
        /*0018*/ 	.byte	0x04, 0x17
        /*001a*/ 	.short	(.L_15 - .L_14)
.L_14:
        /*001c*/ 	.word	0x00000000
        /*0020*/ 	.short	0x0006
        /*0022*/ 	.short	0x0030
        /*0024*/ 	.byte	0x00, 0xf0, 0x11, 0x00


	//----- nvinfo : EIATTR_KPARAM_INFO
	.align		4
.L_15:
        /*0028*/ 	.byte	0x04, 0x17
        /*002a*/ 	.short	(.L_17 - .L_16)
.L_16:
        /*002c*/ 	.word	0x00000000
        /*0030*/ 	.short	0x0005
        /*0032*/ 	.short	0x0028
        /*0034*/ 	.byte	0x00, 0xf4, 0x21, 0x00


	//----- nvinfo : EIATTR_KPARAM_INFO
	.align		4
.L_17:
        /*0038*/ 	.byte	0x04, 0x17
        /*003a*/ 	.short	(.L_19 - .L_18)
.L_18:
        /*003c*/ 	.word	0x00000000
        /*0040*/ 	.short	0x0004
        /*0042*/ 	.short	0x0020
        /*0044*/ 	.byte	0x00, 0xf4, 0x21, 0x00


	//----- nvinfo : EIATTR_KPARAM_INFO
	.align		4
.L_19:
        /*0048*/ 	.byte	0x04, 0x17
        /*004a*/ 	.short	(.L_21 - .L_20)
.L_20:
        /*004c*/ 	.word	0x00000000
        /*0050*/ 	.short	0x0003
        /*0052*/ 	.short	0x0018
        /*0054*/ 	.byte	0x00, 0xf4, 0x21, 0x00


	//----- nvinfo : EIATTR_KPARAM_INFO
	.align		4
.L_21:
        /*0058*/ 	.byte	0x04, 0x17
        /*005a*/ 	.short	(.L_23 - .L_22)
.L_22:
        /*005c*/ 	.word	0x00000000
        /*0060*/ 	.short	0x0002
        /*0062*/ 	.short	0x0010
        /*0064*/ 	.byte	0x00, 0xf4, 0x21, 0x00


	//----- nvinfo : EIATTR_KPARAM_INFO
	.align		4
.L_23:
        /*0068*/ 	.byte	0x04, 0x17
        /*006a*/ 	.short	(.L_25 - .L_24)
.L_24:
        /*006c*/ 	.word	0x00000000
        /*0070*/ 	.short	0x0001
        /*0072*/ 	.short	0x0008
        /*0074*/ 	.byte	0x00, 0xf4, 0x21, 0x00


	//----- nvinfo : EIATTR_KPARAM_INFO
	.align		4
.L_25:
        /*0078*/ 	.byte	0x04, 0x17
        /*007a*/ 	.short	(.L_27 - .L_26)
.L_26:
        /*007c*/ 	.word	0x00000000
        /*0080*/ 	.short	0x0000
        /*0082*/ 	.short	0x0000
        /*0084*/ 	.byte	0x00, 0xf4, 0x21, 0x00


	//----- nvinfo : EIATTR_SPARSE_MMA_MASK
	.align		4
.L_27:
        /*0088*/ 	.byte	0x03, 0x50
        /*008a*/ 	.short	0x0000


	//----- nvinfo : EIATTR_MAXREG_COUNT
	.align		4
        /*008c*/ 	.byte	0x03, 0x1b
        /*008e*/ 	.short	0x00ff


	//----- nvinfo : EIATTR_EXIT_INSTR_OFFSETS
	.align		4
        /*0090*/ 	.byte	0x04, 0x1c
        /*0092*/ 	.short	(.L_29 - .L_28)


	//   ....[0]....
.L_28:
        /*0094*/ 	.word	0x00001c30


	//   ....[1]....
        /*0098*/ 	.word	0x00001c70


	//----- nvinfo : EIATTR_REQNTID
	.align		4
.L_29:
        /*009c*/ 	.byte	0x04, 0x10
        /*009e*/ 	.short	(.L_31 - .L_30)
.L_30:
        /*00a0*/ 	.word	0x00000100
        /*00a4*/ 	.word	0x00000001
        /*00a8*/ 	.word	0x00000001


	//----- nvinfo : EIATTR_CBANK_PARAM_SIZE
	.align		4
.L_31:
        /*00ac*/ 	.byte	0x03, 0x19
        /*00ae*/ 	.short	0x0038


	//----- nvinfo : EIATTR_PARAM_CBANK
	.align		4
        /*00b0*/ 	.byte	0x04, 0x0a
        /*00b2*/ 	.short	(.L_33 - .L_32)
	.align		4
.L_32:
        /*00b4*/ 	.word	index@(.nv.constant0.triton_poi_fused__native_batch_norm_legit_no_training_relu_10)
        /*00b8*/ 	.short	0x0210
        /*00ba*/ 	.short	0x0038


	//----- nvinfo : EIATTR_SW_WAR
	.align		4
.L_33:
        /*00bc*/ 	.byte	0x04, 0x36
        /*00be*/ 	.short	(.L_35 - .L_34)
.L_34:
        /*00c0*/ 	.word	0x00000008
.L_35:


//--------------------- .nv.callgraph             --------------------------
	.section	.nv.callgraph,"",@"SHT_CUDA_CALLGRAPH"
	.align	4
	.sectionentsize	8
	.align		4
        /*0000*/ 	.word	0x00000000
	.align		4
        /*0004*/ 	.word	0xffffffff
	.align		4
        /*0008*/ 	.word	0x00000000
	.align		4
        /*000c*/ 	.word	0xfffffffe
	.align		4
        /*0010*/ 	.word	0x00000000
	.align		4
        /*0014*/ 	.word	0xfffffffd
	.align		4
        /*0018*/ 	.word	0x00000000
	.align		4
        /*001c*/ 	.word	0xfffffffc


//--------------------- .nv.constant4             --------------------------
	.section	.nv.constant4,"a",@progbits
	.align	8
	.align		8
.nv.constant4:
        /*0000*/ 	.dword	_$_str
	.align		8
        /*0008*/ 	.dword	_$_str_$_2


//--------------------- .text.triton_poi_fused__native_batch_norm_legit_no_training_relu_10 --------------------------
	.section	.text.triton_poi_fused__native_batch_norm_legit_no_training_relu_10,"ax",@progbits
	.sectionflags	@"SHF_BARRIERS=1"
	.align	128
        .global         triton_poi_fused__native_batch_norm_legit_no_training_relu_10
        .type           triton_poi_fused__native_batch_norm_legit_no_training_relu_10,@function
        .size           triton_poi_fused__native_batch_norm_legit_no_training_relu_10,(.L_x_1 - triton_poi_fused__native_batch_norm_legit_no_training_relu_10)
        .other          triton_poi_fused__native_batch_norm_legit_no_training_relu_10,@"STO_CUDA_ENTRY STV_DEFAULT"
triton_poi_fused__native_batch_norm_legit_no_training_relu_10:
.text.triton_poi_fused__native_batch_norm_legit_no_training_relu_10:
[----:B------:R-:W0:Y:S01]  /*0000*/  LDC R1, c[0x0][0x28] ;  /* 0x00000a00ff017b82 */ /* 0x000e220000000800 */
[----:B------:R-:W1:Y:S07]  /*0010*/  S2R R35, SR_TID.X ;  /* 0x0000000000237919 */ /* 0x000e6e0000002100 */
[----:B------:R-:W2:Y:S01]  /*0020*/  S2UR UR4, SR_CTAID.Y ;  /* 0x00000000000479c3 */ /* 0x000ea20000002600 */
[----:B------:R-:W-:Y:S01]  /*0030*/  ULDC.64 UR22, c[0x0][0x208] ;  /* 0x0000820000167ab9 */ /* 0x000fe20000000a00 */
[----:B------:R-:W3:Y:S06]  /*0040*/  S2R R0, SR_CTAID.X ;  /* 0x0000000000007919 */ /* 0x000eec0000002500 */
[----:B------:R-:W4:Y:S08]  /*0050*/  LDC.64 R36, c[0x0][0x210] ;  /* 0x00008400ff247b82 */ /* 0x000f300000000a00 */
[----:B------:R-:W5:Y:S01]  /*0060*/  LDC.64 R22, c[0x0][0x218] ;  /* 0x00008600ff167b82 */ /* 0x000f620000000a00 */
[----:B--2---:R-:W-:-:S06]  /*0070*/  USHF.L.U32 UR4, UR4, 0x4, URZ ;  /* 0x0000000404047899 */ /* 0x004fcc000800063f */
[----:B------:R-:W-:Y:S02]  /*0080*/  MOV R3, UR4 ;  /* 0x0000000400037c02 */ /* 0x000fe40008000f00 */
[----:B-1----:R-:W-:-:S04]  /*0090*/  SHF.L.U32 R2, R35, 0x2, RZ ;  /* 0x0000000223027819 */ /* 0x002fc800000006ff */
[----:B------:R-:W-:Y:S02]  /*00a0*/  LOP3.LUT R2, R3, 0xc, R2, 0xf8, !PT ;  /* 0x0000000c03027812 */ /* 0x000fe400078ef802 */
[----:B------:R-:W-:Y:S02]  /*00b0*/  SHF.R.U32.HI R3, RZ, 0x2, R35 ;  /* 0x00000002ff037819 */ /* 0x000fe40000011623 */
[C---:B------:R-:W-:Y:S01]  /*00c0*/  ISETP.GE.AND P4, PT, R2.reuse, 0x500, PT ;  /* 0x000005000200780c */ /* 0x040fe20003f86270 */
[----:B------:R-:W-:Y:S01]  /*00d0*/  IMAD.HI R4, R2, 0x66666667, RZ ;  /* 0x6666666702047827 */ /* 0x000fe200078e02ff */
[----:B------:R-:W-:-:S04]  /*00e0*/  SGXT.U32 R3, R3, 0x6 ;  /* 0x000000060303781a */ /* 0x000fc80000000000 */
[----:B------:R-:W-:Y:S02]  /*00f0*/  SHF.R.U32.HI R5, RZ, 0x1f, R4 ;  /* 0x0000001fff057819 */ /* 0x000fe40000011604 */
[----:B---3--:R-:W-:Y:S02]  /*0100*/  PRMT R3, R3, 0x6540, R0 ;  /* 0x0000654003037816 */ /* 0x008fe40000000000 */
[----:B------:R-:W-:Y:S02]  /*0110*/  LEA.HI.SX32 R5, R4, R5, 0x19 ;  /* 0x0000000504057211 */ /* 0x000fe400078fcaff */
[C---:B------:R-:W-:Y:S02]  /*0120*/  LOP3.LUT R4, R3.reuse, 0x40, RZ, 0xfc, !PT ;  /* 0x0000004003047812 */ /* 0x040fe400078efcff */
[----:B------:R-:W-:Y:S01]  /*0130*/  LOP3.LUT R6, R3, 0x80, RZ, 0xfc, !PT ;  /* 0x0000008003067812 */ /* 0x000fe200078efcff */
[----:B------:R-:W-:Y:S01]  /*0140*/  IMAD R33, R5, -0x140, R2 ;  /* 0xfffffec005217824 */ /* 0x000fe200078e0202 */
[----:B------:R-:W-:-:S02]  /*0150*/  LOP3.LUT R7, R3, 0xc0, RZ, 0xfc, !PT ;  /* 0x000000c003077812 */ /* 0x000fc400078efcff */
[----:B------:R-:W-:Y:S01]  /*0160*/  ISETP.LT.AND P0, PT, R3, 0x3c1, !P4 ;  /* 0x000003c10300780c */ /* 0x000fe20006701270 */
[----:B------:R-:W-:Y:S01]  /*0170*/  IMAD R2, R5, 0x4b140, R33 ;  /* 0x0004b14005027824 */ /* 0x000fe200078e0221 */
[----:B------:R-:W-:Y:S02]  /*0180*/  ISETP.LT.AND P3, PT, R7, 0x3c1, !P4 ;  /* 0x000003c10700780c */ /* 0x000fe40006761270 */
[----:B------:R-:W-:Y:S02]  /*0190*/  CS2R R20, SRZ ;  /* 0x0000000000147805 */ /* 0x000fe4000001ff00 */
[----:B------:R-:W-:Y:S01]  /*01a0*/  ISETP.LT.AND P1, PT, R4, 0x3c1, !P4 ;  /* 0x000003c10400780c */ /* 0x000fe20006721270 */
[----:B------:R-:W-:Y:S01]  /*01b0*/  IMAD R3, R3, 0x140, R2 ;  /* 0x0000014003037824 */ /* 0x000fe200078e0202 */
[----:B------:R-:W-:Y:S01]  /*01c0*/  ISETP.LT.AND P2, PT, R6, 0x3c1, !P4 ;  /* 0x000003c10600780c */ /* 0x000fe20006741270 */
[----:B-----5:R-:W-:Y:S01]  /*01d0*/  IMAD.WIDE R24, R33, 0x4, R22 ;  /* 0x0000000421187825 */ /* 0x020fe200078e0216 */
[----:B------:R-:W-:-:S02]  /*01e0*/  CS2R R4, SRZ ;  /* 0x0000000000047805 */ /* 0x000fc4000001ff00 */
[----:B------:R-:W-:Y:S01]  /*01f0*/  IADD3 R27, R3, 0xa000, RZ ;  /* 0x0000a000031b7810 */ /* 0x000fe20007ffe0ff */
[C---:B------:R-:W-:Y:S01]  /*0200*/  VIADD R9, R3.reuse, 0x5000 ;  /* 0x0000500003097836 */ /* 0x040fe20000000000 */
[----:B------:R-:W-:Y:S01]  /*0210*/  IADD3 R13, R3, 0xf000, RZ ;  /* 0x0000f000030d7810 */ /* 0x000fe20007ffe0ff */
[--C-:B----4-:R-:W-:Y:S01]  /*0220*/  IMAD.WIDE R10, R3, 0x4, R36.reuse ;  /* 0x00000004030a7825 */ /* 0x110fe200078e0224 */
[----:B------:R-:W-:Y:S02]  /*0230*/  CS2R R22, SRZ ;  /* 0x0000000000167805 */ /* 0x000fe4000001ff00 */
[----:B------:R-:W-:Y:S01]  /*0240*/  CS2R R6, SRZ ;  /* 0x0000000000067805 */ /* 0x000fe2000001ff00 */
[----:B------:R-:W-:-:S04]  /*0250*/  IMAD.WIDE R2, R9, 0x4, R36 ;  /* 0x0000000409027825 */ /* 0x000fc800078e0224 */
[--C-:B------:R-:W-:Y:S01]  /*0260*/  IMAD.WIDE R26, R27, 0x4, R36.reuse ;  /* 0x000000041b1a7825 */ /* 0x100fe200078e0224 */
[----:B------:R-:W2:Y:S03]  /*0270*/  @P0 LDG.E.EL.128 R4, desc[UR22][R10.64] ;  /* 0x000000160a040981 */ /* 0x000ea6000c2e1d00 */
[----:B------:R-:W-:-:S05]  /*0280*/  IMAD.WIDE R36, R13, 0x4, R36 ;  /* 0x000000040d247825 */ /* 0x000fca00078e0224 */
[----:B------:R1:W3:Y:S02]  /*0290*/  @P3 LDG.E.EL.128 R20, desc[UR22][R36.64] ;  /* 0x0000001624143981 */ /* 0x0002e4000c2e1d00 */
[----:B-1----:R-:W1:Y:S01]  /*02a0*/  LDC.64 R36, c[0x0][0x220] ;  /* 0x00008800ff247b82 */ /* 0x002e620000000a00 */
[----:B------:R-:W-:Y:S02]  /*02b0*/  CS2R R12, SRZ ;  /* 0x00000000000c7805 */ /* 0x000fe4000001ff00 */
[----:B------:R-:W-:Y:S02]  /*02c0*/  CS2R R14, SRZ ;  /* 0x00000000000e7805 */ /* 0x000fe4000001ff00 */
[----:B------:R-:W-:Y:S02]  /*02d0*/  CS2R R16, SRZ ;  /* 0x0000000000107805 */ /* 0x000fe4000001ff00 */
[----:B------:R-:W-:Y:S02]  /*02e0*/  CS2R R18, SRZ ;  /* 0x0000000000127805 */ /* 0x000fe4000001ff00 */
[----:B------:R-:W-:-:S02]  /*02f0*/  CS2R R8, SRZ ;  /* 0x0000000000087805 */ /* 0x000fc4000001ff00 */
[----:B------:R-:W-:Y:S02]  /*0300*/  CS2R R10, SRZ ;  /* 0x00000000000a7805 */ /* 0x000fe4000001ff00 */
[----:B------:R-:W-:Y:S02]  /*0310*/  CS2R R28, SRZ ;  /* 0x00000000001c7805 */ /* 0x000fe4000001ff00 */
[----:B------:R-:W-:Y:S01]  /*0320*/  CS2R R30, SRZ ;  /* 0x00000000001e7805 */ /* 0x000fe2000001ff00 */
[----:B------:R4:W5:Y:S04]  /*0330*/  @P1 LDG.E.EL.128 R12, desc[UR22][R2.64] ;  /* 0x00000016020c1981 */ /* 0x000968000c2e1d00 */
[----:B------:R-:W2:Y:S04]  /*0340*/  @!P4 LDG.E.EL.128 R8, desc[UR22][R24.64] ;  /* 0x000000161808c981 */ /* 0x000ea8000c2e1d00 */
[----:B------:R-:W3:Y:S01]  /*0350*/  @P2 LDG.E.EL.128 R16, desc[UR22][R26.64] ;  /* 0x000000161a102981 */ /* 0x000ee2000c2e1d00 */
[----:B----4-:R-:W4:Y:S01]  /*0360*/  LDC.64 R2, c[0x0][0x228] ;  /* 0x00008a00ff027b82 */ /* 0x010f220000000a00 */
[----:B-1----:R-:W-:-:S05]  /*0370*/  IMAD.WIDE R36, R33, 0x4, R36 ;  /* 0x0000000421247825 */ /* 0x002fca00078e0224 */
[----:B------:R4:W3:Y:S02]  /*0380*/  @!P4 LDG.E.EL.128 R28, desc[UR22][R36.64] ;  /* 0x00000016241cc981 */ /* 0x0008e4000c2e1d00 */
[----:B----4-:R-:W-:Y:S02]  /*0390*/  IMAD.WIDE R36, R33, 0x4, R2 ;  /* 0x0000000421247825 */ /* 0x010fe400078e0202 */
[----:B------:R-:W1:Y:S01]  /*03a0*/  LDC.64 R2, c[0x0][0x230] ;  /* 0x00008c00ff027b82 */ /* 0x000e620000000a00 */
[----:B------:R-:W-:Y:S02]  /*03b0*/  PRMT R0, R35, 0x6540, R0 ;  /* 0x0000654023007816 */ /* 0x000fe40000000000 */
[----:B0-----:R-:W-:Y:S02]  /*03c0*/  CS2R R24, SRZ ;  /* 0x0000000000187805 */ /* 0x001fe4000001ff00 */
[----:B------:R-:W-:Y:S02]  /*03d0*/  CS2R R26, SRZ ;  /* 0x00000000001a7805 */ /* 0x000fe4000001ff00 */
[----:B------:R-:W-:-:S04]  /*03e0*/  CS2R R34, SRZ ;  /* 0x0000000000227805 */ /* 0x000fc8000001ff00 */
[----:B------:R-:W4:Y:S01]  /*03f0*/  @!P4 LDG.E.EL.128 R24, desc[UR22][R36.64] ;  /* 0x000000162418c981 */ /* 0x000f22000c2e1d00 */
[----:B-1----:R-:W-:Y:S01]  /*0400*/  IMAD.WIDE R2, R33, 0x4, R2 ;  /* 0x0000000421027825 */ /* 0x002fe200078e0202 */
[----:B------:R-:W-:-:S06]  /*0410*/  CS2R R32, SRZ ;  /* 0x0000000000207805 */ /* 0x000fcc000001ff00 */
[----:B------:R0:W4:Y:S02]  /*0420*/  @!P4 LDG.E.EL.128 R32, desc[UR22][R2.64] ;  /* 0x000000160220c981 */ /* 0x000124000c2e1d00 */
[----:B0-----:R-:W0:Y:S01]  /*0430*/  S2R R3, SR_TID.X ;  /* 0x0000000000037919 */ /* 0x001e220000002100 */
[----:B------:R-:W1:Y:S01]  /*0440*/  S2UR UR9, SR_CgaCtaId ;  /* 0x00000000000979c3 */ /* 0x000e620000008800 */
[----:B------:R-:W-:Y:S01]  /*0450*/  UMOV UR5, 0x400 ;  /* 0x0000040000057882 */ /* 0x000fe20000000000 */
[----:B------:R-:W-:Y:S02]  /*0460*/  UIADD3 UR8, UR4, 0xe, URZ ;  /* 0x0000000e04087890 */ /* 0x000fe4000fffe03f */
[----:B-1----:R-:W-:Y:S01]  /*0470*/  UPRMT UR9, UR9, 0x654, UR5 ;  /* 0x0000065409097896 */ /* 0x002fe20008000005 */
[----:B0-----:R-:W-:-:S04]  /*0480*/  SHF.R.U32.HI R36, RZ, 0x2, R3 ;  /* 0x00000002ff247819 */ /* 0x001fc80000011603 */
[----:B------:R-:W-:Y:S01]  /*0490*/  SGXT.U32 R36, R36, 0x6 ;  /* 0x000000062424781a */ /* 0x000fe20000000000 */
[----:B------:R-:W-:Y:S02]  /*04a0*/  UIMAD.WIDE UR12, UR4, 0x66666667, URZ ;  /* 0x66666667040c78a5 */ /* 0x000fe4000f8e023f */
[----:B------:R-:W-:-:S04]  /*04b0*/  UIADD3 UR14, UR4, 0x1, URZ ;  /* 0x00000001040e7890 */ /* 0x000fc8000fffe03f */
[----:B------:R-:W-:Y:S02]  /*04c0*/  UIMAD.WIDE UR10, UR14, 0x66666667, URZ ;  /* 0x666666670e0a78a5 */ /* 0x000fe4000f8e023f */
[----:B------:R-:W-:Y:S02]  /*04d0*/  UIADD3 UR6, UR4, 0xc, URZ ;  /* 0x0000000c04067890 */ /* 0x000fe4000fffe03f */
[----:B------:R-:W-:Y:S01]  /*04e0*/  UIADD3 UR7, UR4, 0xd, URZ ;  /* 0x0000000d04077890 */ /* 0x000fe2000fffe03f */
[C---:B--2---:R-:W-:Y:S01]  /*04f0*/  FADD R4, -R8.reuse, R4 ;  /* 0x0000000408047221 */ /* 0x044fe20000000100 */
[C---:B-----5:R-:W-:Y:S01]  /*0500*/  FADD R12, -R8.reuse, R12 ;  /* 0x0000000c080c7221 */ /* 0x060fe20000000100 */
[C---:B---3--:R-:W-:Y:S01]  /*0510*/  FADD R20, -R8.reuse, R20 ;  /* 0x0000001408147221 */ /* 0x048fe20000000100 */
[----:B------:R-:W-:Y:S01]  /*0520*/  FADD R16, -R8, R16 ;  /* 0x0000001008107221 */ /* 0x000fe20000000100 */
[----:B------:R-:W-:-:S06]  /*0530*/  FADD R8, R28, 9.9999997473787516356e-06 ;  /* 0x3727c5ac1c087421 */ /* 0x000fcc0000000000 */
[----:B------:R-:W0:Y:S01]  /*0540*/  MUFU.SQRT R8, R8 ;  /* 0x0000000800087308 */ /* 0x000e220000002000 */
[----:B------:R-:W-:Y:S01]  /*0550*/  FADD R28, R29, 9.9999997473787516356e-06 ;  /* 0x3727c5ac1d1c7421 */ /* 0x000fe20000000000 */
[----:B------:R-:W-:Y:S01]  /*0560*/  FADD R31, R31, 9.9999997473787516356e-06 ;  /* 0x3727c5ac1f1f7421 */ /* 0x000fe20000000000 */
[----:B------:R-:W-:-:S05]  /*0570*/  FADD R30, R30, 9.9999997473787516356e-06 ;  /* 0x3727c5ac1e1e7421 */ /* 0x000fca0000000000 */
[----:B------:R-:W1:Y:S08]  /*0580*/  MUFU.SQRT R29, R31 ;  /* 0x0000001f001d7308 */ /* 0x000e700000002000 */
[----:B------:R-:W2:Y:S01]  /*0590*/  MUFU.SQRT R28, R28 ;  /* 0x0000001c001c7308 */ /* 0x000ea20000002000 */
[C---:B0-----:R-:W-:Y:S02]  /*05a0*/  FSETP.GT.AND P4, PT, R8.reuse, 8.50705917302346158658e+37, PT ;  /* 0x7e8000000800780b */ /* 0x041fe40003f84000 */
[----:B------:R-:W-:-:S05]  /*05b0*/  FSETP.GEU.AND P5, PT, R8, 1.175494350822287508e-38, PT ;  /* 0x008000000800780b */ /* 0x000fca0003fae000 */
[----:B------:R-:W0:Y:S01]  /*05c0*/  MUFU.SQRT R2, R30 ;  /* 0x0000001e00027308 */ /* 0x000e220000002000 */
[C---:B------:R-:W-:Y:S01]  /*05d0*/  FADD R6, -R10.reuse, R6 ;  /* 0x000000060a067221 */ /* 0x040fe20000000100 */
[C---:B------:R-:W-:Y:S01]  /*05e0*/  FADD R14, -R10.reuse, R14 ;  /* 0x0000000e0a0e7221 */ /* 0x040fe20000000100 */
[C---:B------:R-:W-:Y:S01]  /*05f0*/  FADD R18, -R10.reuse, R18 ;  /* 0x000000120a127221 */ /* 0x040fe20000000100 */
[----:B------:R-:W-:Y:S01]  /*0600*/  FADD R22, -R10, R22 ;  /* 0x000000160a167221 */ /* 0x000fe20000000100 */
[----:B------:R-:W-:Y:S02]  /*0610*/  IMAD.MOV.U32 R10, RZ, RZ, 0x3e800000 ;  /* 0x3e800000ff0a7424 */ /* 0x000fe400078e00ff */
[C---:B------:R-:W-:Y:S01]  /*0620*/  FADD R5, -R9.reuse, R5 ;  /* 0x0000000509057221 */ /* 0x040fe20000000100 */
[C---:B------:R-:W-:Y:S01]  /*0630*/  FADD R13, -R9.reuse, R13 ;  /* 0x0000000d090d7221 */ /* 0x040fe20000000100 */
[C---:B------:R-:W-:Y:S01]  /*0640*/  FADD R17, -R9.reuse, R17 ;  /* 0x0000001109117221 */ /* 0x040fe20000000100 */
[----:B------:R-:W-:Y:S01]  /*0650*/  FADD R21, -R9, R21 ;  /* 0x0000001509157221 */ /* 0x000fe20000000100 */
[----:B-1----:R-:W-:Y:S01]  /*0660*/  FSETP.GT.AND P3, PT, R29, 8.50705917302346158658e+37, PT ;  /* 0x7e8000001d00780b */ /* 0x002fe20003f64000 */
[----:B------:R-:W-:Y:S01]  /*0670*/  @P4 FMUL R8, R8, 0.25 ;  /* 0x3e80000008084820 */ /* 0x000fe20000400000 */
[----:B------:R-:W-:-:S02]  /*0680*/  FSEL R9, R10, 1, P4 ;  /* 0x3f8000000a097808 */ /* 0x000fc40002000000 */
[----:B--2---:R-:W-:Y:S02]  /*0690*/  FSETP.GT.AND P1, PT, R28, 8.50705917302346158658e+37, PT ;  /* 0x7e8000001c00780b */ /* 0x004fe40003f24000 */
[----:B0-----:R-:W-:Y:S02]  /*06a0*/  FSETP.GT.AND P4, PT, R2, 8.50705917302346158658e+37, PT ;  /* 0x7e8000000200780b */ /* 0x001fe40003f84000 */
[----:B------:R-:W-:Y:S01]  /*06b0*/  FSETP.GEU.AND P2, PT, R29, 1.175494350822287508e-38, PT ;  /* 0x008000001d00780b */ /* 0x000fe20003f4e000 */
[----:B------:R-:W-:Y:S01]  /*06c0*/  @!P5 FMUL R8, R8, 16777216 ;  /* 0x4b8000000808d820 */ /* 0x000fe20000400000 */
[----:B------:R-:W-:Y:S01]  /*06d0*/  FSETP.GEU.AND P0, PT, R28, 1.175494350822287508e-38, PT ;  /* 0x008000001c00780b */ /* 0x000fe20003f0e000 */
[----:B------:R-:W-:Y:S01]  /*06e0*/  @!P5 FMUL R9, R9, 16777216 ;  /* 0x4b8000000909d820 */ /* 0x000fe20000400000 */
[----:B------:R-:W-:Y:S01]  /*06f0*/  FSETP.GEU.AND P5, PT, R2, 1.175494350822287508e-38, PT ;  /* 0x008000000200780b */ /* 0x000fe20003fae000 */
[----:B------:R-:W-:Y:S02]  /*0700*/  @P3 FMUL R29, R29, 0.25 ;  /* 0x3e8000001d1d3820 */ /* 0x000fe40000400000 */
[----:B------:R-:W0:Y:S02]  /*0710*/  MUFU.RCP R8, R8 ;  /* 0x0000000800087308 */ /* 0x000e240000001000 */
[----:B------:R-:W-:-:S02]  /*0720*/  @P1 FMUL R28, R28, 0.25 ;  /* 0x3e8000001c1c1820 */ /* 0x000fc40000400000 */
[----:B------:R-:W-:Y:S02]  /*0730*/  @P4 FMUL R2, R2, 0.25 ;  /* 0x3e80000002024820 */ /* 0x000fe40000400000 */
[----:B------:R-:W-:Y:S02]  /*0740*/  @!P2 FMUL R29, R29, 16777216 ;  /* 0x4b8000001d1da820 */ /* 0x000fe40000400000 */
[----:B------:R-:W-:Y:S02]  /*0750*/  @!P0 FMUL R28, R28, 16777216 ;  /* 0x4b8000001c1c8820 */ /* 0x000fe40000400000 */
[----:B------:R-:W-:Y:S02]  /*0760*/  @!P5 FMUL R2, R2, 16777216 ;  /* 0x4b8000000202d820 */ /* 0x000fe40000400000 */
[----:B------:R-:W1:Y:S01]  /*0770*/  MUFU.RCP R29, R29 ;  /* 0x0000001d001d7308 */ /* 0x000e620000001000 */
[----:B------:R-:W-:Y:S01]  /*0780*/  FADD R7, -R11, R7 ;  /* 0x000000070b077221 */ /* 0x000fe20000000100 */
[----:B0-----:R-:W-:Y:S01]  /*0790*/  FMUL R9, R8, R9 ;  /* 0x0000000908097220 */ /* 0x001fe20000400000 */
[----:B------:R-:W-:-:S05]  /*07a0*/  FSEL R8, R10, 1, P3 ;  /* 0x3f8000000a087808 */ /* 0x000fca0001800000 */
[----:B------:R-:W0:Y:S01]  /*07b0*/  MUFU.RCP R28, R28 ;  /* 0x0000001c001c7308 */ /* 0x000e220000001000 */
[C---:B------:R-:W-:Y:S01]  /*07c0*/  FADD R15, -R11.reuse, R15 ;  /* 0x0000000f0b0f7221 */ /* 0x040fe20000000100 */
[C---:B------:R-:W-:Y:S01]  /*07d0*/  FADD R19, -R11.reuse, R19 ;  /* 0x000000130b137221 */ /* 0x040fe20000000100 */
[----:B------:R-:W-:-:S05]  /*07e0*/  FADD R23, -R11, R23 ;  /* 0x000000170b177221 */ /* 0x000fca0000000100 */
[----:B------:R-:W2:Y:S01]  /*07f0*/  MUFU.RCP R2, R2 ;  /* 0x0000000200027308 */ /* 0x000ea20000001000 */
[C---:B------:R-:W-:Y:S02]  /*0800*/  FSEL R11, R10.reuse, 1, P1 ;  /* 0x3f8000000a0b7808 */ /* 0x040fe40000800000 */
[----:B------:R-:W-:Y:S01]  /*0810*/  FSEL R31, R10, 1, P4 ;  /* 0x3f8000000a1f7808 */ /* 0x000fe20002000000 */
[----:B------:R-:W-:Y:S02]  /*0820*/  @!P2 FMUL R8, R8, 16777216 ;  /* 0x4b8000000808a820 */ /* 0x000fe40000400000 */
[----:B------:R-:W-:Y:S02]  /*0830*/  @!P0 FMUL R11, R11, 16777216 ;  /* 0x4b8000000b0b8820 */ /* 0x000fe40000400000 */
[----:B------:R-:W-:Y:S01]  /*0840*/  @!P5 FMUL R31, R31, 16777216 ;  /* 0x4b8000001f1fd820 */ /* 0x000fe20000400000 */
[----:B-1----:R-:W-:Y:S01]  /*0850*/  FMUL R30, R29, R8 ;  /* 0x000000081d1e7220 */ /* 0x002fe20000400000 */
[----:B0-----:R-:W-:-:S03]  /*0860*/  FMUL R8, R28, R11 ;  /* 0x0000000b1c087220 */ /* 0x001fc60000400000 */
[C---:B------:R-:W-:Y:S01]  /*0870*/  FMUL R10, R30.reuse, R23 ;  /* 0x000000171e0a7220 */ /* 0x040fe20000400000 */
[----:B------:R-:W-:Y:S01]  /*0880*/  FMUL R28, R30, R15 ;  /* 0x0000000f1e1c7220 */ /* 0x000fe20000400000 */
[----:B--2---:R-:W-:Y:S01]  /*0890*/  FMUL R11, R2, R31 ;  /* 0x0000001f020b7220 */ /* 0x004fe20000400000 */
[C---:B------:R-:W-:Y:S01]  /*08a0*/  FMUL R2, R30.reuse, R19 ;  /* 0x000000131e027220 */ /* 0x040fe20000400000 */
[----:B------:R-:W-:Y:S01]  /*08b0*/  FMUL R30, R30, R7 ;  /* 0x000000071e1e7220 */ /* 0x000fe20000400000 */
[----:B------:R-:W-:-:S04]  /*08c0*/  SHF.L.U32 R7, R3, 0xa, RZ ;  /* 0x0000000a03077819 */ /* 0x000fc800000006ff */
[----:B------:R-:W-:-:S04]  /*08d0*/  LOP3.LUT R15, R7, 0xc00, RZ, 0xc0, !PT ;  /* 0x00000c00070f7812 */ /* 0x000fc800078ec0ff */
[C---:B------:R-:W-:Y:S02]  /*08e0*/  LOP3.LUT R19, R15.reuse, 0x100, RZ, 0xfc, !PT ;  /* 0x000001000f137812 */ /* 0x040fe400078efcff */
[C---:B------:R-:W-:Y:S02]  /*08f0*/  LOP3.LUT R23, R15.reuse, 0x200, RZ, 0xfc, !PT ;  /* 0x000002000f177812 */ /* 0x040fe400078efcff */
[C---:B------:R-:W-:Y:S02]  /*0900*/  LOP3.LUT R29, R15.reuse, 0x300, RZ, 0xfc, !PT ;  /* 0x000003000f1d7812 */ /* 0x040fe400078efcff */
[C---:B------:R-:W-:Y:S02]  /*0910*/  LOP3.LUT R7, R15.reuse, R36, RZ, 0xfc, !PT ;  /* 0x000000240f077212 */ /* 0x040fe400078efcff */
[----:B------:R-:W-:Y:S02]  /*0920*/  LEA.HI R36, R15, UR9, RZ, 0x1a ;  /* 0x000000090f247c11 */ /* 0x000fe4000f8fd0ff */
[----:B------:R-:W-:-:S02]  /*0930*/  LEA.HI R19, R19, UR9, RZ, 0x1a ;  /* 0x0000000913137c11 */ /* 0x000fc4000f8fd0ff */
[----:B------:R-:W-:Y:S02]  /*0940*/  LEA.HI R15, R23, UR9, RZ, 0x1a ;  /* 0x00000009170f7c11 */ /* 0x000fe4000f8fd0ff */
[----:B------:R-:W-:Y:S01]  /*0950*/  LEA.HI R29, R29, UR9, RZ, 0x1a ;  /* 0x000000091d1d7c11 */ /* 0x000fe2000f8fd0ff */
[C---:B------:R-:W-:Y:S01]  /*0960*/  IMAD R19, R7.reuse, 0x4, R19 ;  /* 0x0000000407137824 */ /* 0x040fe200078e0213 */
[C---:B------:R-:W-:Y:S02]  /*0970*/  LEA R23, R7.reuse, R36, 0x2 ;  /* 0x0000002407177211 */ /* 0x040fe400078e10ff */
[----:B------:R-:W-:Y:S01]  /*0980*/  LEA R15, R7, R15, 0x2 ;  /* 0x0000000f070f7211 */ /* 0x000fe200078e10ff */
[----:B------:R-:W-:Y:S01]  /*0990*/  FMUL R31, R11, R18 ;  /* 0x000000120b1f7220 */ /* 0x000fe20000400000 */
[----:B------:R-:W-:Y:S01]  /*09a0*/  LEA R7, R7, R29, 0x2 ;  /* 0x0000001d07077211 */ /* 0x000fe200078e10ff */
[C---:B------:R-:W-:Y:S01]  /*09b0*/  FMUL R29, R11.reuse, R22 ;  /* 0x000000160b1d7220 */ /* 0x040fe20000400000 */
[C---:B------:R-:W-:Y:S01]  /*09c0*/  FMUL R37, R11.reuse, R14 ;  /* 0x0000000e0b257220 */ /* 0x040fe20000400000 */
[----:B------:R-:W-:Y:S01]  /*09d0*/  FMUL R11, R11, R6 ;  /* 0x000000060b0b7220 */ /* 0x000fe20000400000 */
[C---:B------:R-:W-:Y:S01]  /*09e0*/  FMUL R20, R9.reuse, R20 ;  /* 0x0000001409147220 */ /* 0x040fe20000400000 */
[C---:B------:R-:W-:Y:S01]  /*09f0*/  FMUL R16, R9.reuse, R16 ;  /* 0x0000001009107220 */ /* 0x040fe20000400000 */
[C---:B------:R-:W-:Y:S01]  /*0a00*/  FMUL R6, R9.reuse, R12 ;  /* 0x0000000c09067220 */ /* 0x040fe20000400000 */
[----:B------:R-:W-:Y:S01]  /*0a10*/  FMUL R9, R9, R4 ;  /* 0x0000000409097220 */ /* 0x000fe20000400000 */
[----:B------:R-:W-:Y:S01]  /*0a20*/  IMAD.U32 R12, RZ, RZ, UR4 ;  /* 0x00000004ff0c7e24 */ /* 0x000fe2000f8e00ff */
[----:B------:R-:W-:-:S02]  /*0a30*/  ISETP.GE.AND P0, PT, R0, 0x3c1, PT ;  /* 0x000003c10000780c */ /* 0x000fc40003f06270 */
[----:B------:R-:W-:Y:S01]  /*0a40*/  MOV R4, UR8 ;  /* 0x0000000800047c02 */ /* 0x000fe20008000f00 */
[----:B------:R-:W-:Y:S01]  /*0a50*/  FMUL R14, R8, R13 ;  /* 0x0000000d080e7220 */ /* 0x000fe20000400000 */
[----:B------:R-:W-:Y:S01]  /*0a60*/  ISETP.LT.AND P5, PT, R12, 0x500, !P0 ;  /* 0x000005000c00780c */ /* 0x000fe200047a1270 */
[----:B------:R-:W-:Y:S01]  /*0a70*/  FMUL R12, R8, R17 ;  /* 0x00000011080c7220 */ /* 0x000fe20000400000 */
[----:B------:R-:W-:Y:S01]  /*0a80*/  ISETP.LT.AND P1, PT, R4, 0x500, !P0 ;  /* 0x000005000400780c */ /* 0x000fe20004721270 */
[C---:B------:R-:W-:Y:S01]  /*0a90*/  FMUL R4, R8.reuse, R21 ;  /* 0x0000001508047220 */ /* 0x040fe20000400000 */
[----:B------:R-:W-:-:S04]  /*0aa0*/  FMUL R8, R8, R5 ;  /* 0x0000000508087220 */ /* 0x000fc80000400000 */
[----:B----4-:R-:W-:Y:S01]  /*0ab0*/  FFMA R8, R8, R25, R33 ;  /* 0x0000001908087223 */ /* 0x010fe20000000021 */
[----:B------:R-:W-:Y:S01]  /*0ac0*/  FFMA R5, R9, R24, R32 ;  /* 0x0000001809057223 */ /* 0x000fe20000000020 */
[----:B------:R-:W-:Y:S01]  /*0ad0*/  FFMA R11, R11, R26, R34 ;  /* 0x0000001a0b0b7223 */ /* 0x000fe20000000022 */
[----:B------:R-:W-:Y:S02]  /*0ae0*/  FFMA R30, R30, R27, R35 ;  /* 0x0000001b1e1e7223 */ /* 0x000fe40000000023 */
[----:B------:R-:W-:Y:S01]  /*0af0*/  FSETP.GEU.AND P2, PT, R8, RZ, PT ;  /* 0x000000ff0800720b */ /* 0x000fe20003f4e000 */
[----:B------:R-:W-:Y:S01]  /*0b00*/  FFMA R6, R6, R24, R32 ;  /* 0x0000001806067223 */ /* 0x000fe20000000020 */
[----:B------:R-:W-:Y:S01]  /*0b10*/  FSETP.GEU.AND P4, PT, R5, RZ, PT ;  /* 0x000000ff0500720b */ /* 0x000fe20003f8e000 */
[----:B------:R-:W-:Y:S01]  /*0b20*/  FFMA R37, R37, R26, R34 ;  /* 0x0000001a25257223 */ /* 0x000fe20000000022 */
[----:B------:R-:W-:Y:S02]  /*0b30*/  FSETP.GEU.AND P3, PT, R11, RZ, PT ;  /* 0x000000ff0b00720b */ /* 0x000fe40003f6e000 */
[----:B------:R-:W-:-:S02]  /*0b40*/  FSEL R8, R8, RZ, P2 ;  /* 0x000000ff08087208 */ /* 0x000fc40001000000 */
[----:B------:R-:W-:Y:S01]  /*0b50*/  FSETP.GEU.AND P2, PT, R30, RZ, PT ;  /* 0x000000ff1e00720b */ /* 0x000fe20003f4e000 */
[----:B------:R-:W-:Y:S01]  /*0b60*/  FFMA R9, R14, R25, R33 ;  /* 0x000000190e097223 */ /* 0x000fe20000000021 */
[----:B------:R-:W-:Y:S01]  /*0b70*/  FSEL R14, R5, RZ, P4 ;  /* 0x000000ff050e7208 */ /* 0x000fe20002000000 */
[----:B------:R-:W-:Y:S01]  /*0b80*/  FFMA R28, R28, R27, R35 ;  /* 0x0000001b1c1c7223 */ /* 0x000fe20000000023 */
[----:B------:R-:W-:Y:S01]  /*0b90*/  FSEL R18, R11, RZ, P3 ;  /* 0x000000ff0b127208 */ /* 0x000fe20001800000 */
[-CC-:B------:R-:W-:Y:S01]  /*0ba0*/  FFMA R16, R16, R24.reuse, R32.reuse ;  /* 0x0000001810107223 */ /* 0x180fe20000000020 */
[----:B------:R-:W-:Y:S02]  /*0bb0*/  FSETP.GEU.AND P3, PT, R6, RZ, PT ;  /* 0x000000ff0600720b */ /* 0x000fe40003f6e000 */
[----:B------:R-:W-:Y:S02]  /*0bc0*/  FSEL R30, R30, RZ, P2 ;  /* 0x000000ff1e1e7208 */ /* 0x000fe40001000000 */
[C---:B------:R-:W-:Y:S01]  /*0bd0*/  FSETP.GEU.AND P2, PT, R37.reuse, RZ, PT ;  /* 0x000000ff2500720b */ /* 0x040fe20003f4e000 */
[----:B------:R0:W-:Y:S01]  /*0be0*/  STS [R23], R14 ;  /* 0x0000000e17007388 */ /* 0x0001e20000000800 */
[----:B------:R-:W-:Y:S01]  /*0bf0*/  FSEL R6, R6, RZ, P3 ;  /* 0x000000ff06067208 */ /* 0x000fe20001800000 */
[----:B------:R-:W-:Y:S01]  /*0c00*/  FFMA R12, R12, R25, R33 ;  /* 0x000000190c0c7223 */ /* 0x000fe20000000021 */
[----:B------:R-:W-:Y:S01]  /*0c10*/  FSETP.GEU.AND P3, PT, R28, RZ, PT ;  /* 0x000000ff1c00720b */ /* 0x000fe20003f6e000 */
[----:B------:R-:W-:Y:S01]  /*0c20*/  FFMA R2, R2, R27, R35 ;  /* 0x0000001b02027223 */ /* 0x000fe20000000023 */
[----:B------:R-:W-:Y:S01]  /*0c30*/  FFMA R20, R20, R24, R32 ;  /* 0x0000001814147223 */ /* 0x000fe20000000020 */
[----:B0-----:R-:W-:-:S02]  /*0c40*/  FSEL R14, R37, RZ, P2 ;  /* 0x000000ff250e7208 */ /* 0x001fc40001000000 */
[----:B------:R-:W-:Y:S02]  /*0c50*/  FSETP.GEU.AND P2, PT, R16, RZ, PT ;  /* 0x000000ff1000720b */ /* 0x000fe40003f4e000 */
[----:B------:R-:W-:Y:S01]  /*0c60*/  FSEL R28, R28, RZ, P3 ;  /* 0x000000ff1c1c7208 */ /* 0x000fe20001800000 */
[----:B------:R-:W-:Y:S01]  /*0c70*/  FFMA R4, R4, R25, R33 ;  /* 0x0000001904047223 */ /* 0x000fe20000000021 */
[----:B------:R-:W-:Y:S01]  /*0c80*/  FSETP.GEU.AND P3, PT, R12, RZ, PT ;  /* 0x000000ff0c00720b */ /* 0x000fe20003f6e000 */
[-CC-:B------:R-:W-:Y:S01]  /*0c90*/  FFMA R31, R31, R26.reuse, R34.reuse ;  /* 0x0000001a1f1f7223 */ /* 0x180fe20000000022 */
[----:B------:R-:W-:Y:S02]  /*0ca0*/  FSEL R16, R16, RZ, P2 ;  /* 0x000000ff10107208 */ /* 0x000fe40001000000 */
[----:B------:R-:W-:Y:S02]  /*0cb0*/  FSETP.GEU.AND P4, PT, R9, RZ, PT ;  /* 0x000000ff0900720b */ /* 0x000fe40003f8e000 */
[----:B------:R-:W-:Y:S01]  /*0cc0*/  FSETP.GEU.AND P2, PT, R2, RZ, PT ;  /* 0x000000ff0200720b */ /* 0x000fe20003f4e000 */
[----:B------:R-:W-:Y:S01]  /*0cd0*/  FFMA R29, R29, R26, R34 ;  /* 0x0000001a1d1d7223 */ /* 0x000fe20000000022 */
[----:B------:R-:W-:Y:S01]  /*0ce0*/  FSEL R12, R12, RZ, P3 ;  /* 0x000000ff0c0c7208 */ /* 0x000fe20001800000 */
[----:B------:R-:W-:Y:S01]  /*0cf0*/  FFMA R10, R10, R27, R35 ;  /* 0x0000001b0a0a7223 */ /* 0x000fe20000000023 */
[----:B------:R-:W-:Y:S01]  /*0d00*/  FSEL R22, R9, RZ, P4 ;  /* 0x000000ff09167208 */ /* 0x000fe20002000000 */
[----:B------:R0:W-:Y:S01]  /*0d10*/  STS [R19+0x400], R8 ;  /* 0x0004000813007388 */ /* 0x0001e20000000800 */
[----:B------:R-:W-:-:S02]  /*0d20*/  FSETP.GEU.AND P3, PT, R20, RZ, PT ;  /* 0x000000ff1400720b */ /* 0x000fc40003f6e000 */
[----:B------:R-:W-:Y:S01]  /*0d30*/  FSEL R2, R2, RZ, P2 ;  /* 0x000000ff02027208 */ /* 0x000fe20001000000 */
[----:B------:R-:W-:Y:S01]  /*0d40*/  STS [R15+0x800], R18 ;  /* 0x000800120f007388 */ /* 0x000fe20000000800 */
[----:B------:R-:W-:Y:S02]  /*0d50*/  FSETP.GEU.AND P4, PT, R31, RZ, PT ;  /* 0x000000ff1f00720b */ /* 0x000fe40003f8e000 */
[----:B------:R-:W-:Y:S01]  /*0d60*/  FSETP.GEU.AND P2, PT, R4, RZ, PT ;  /* 0x000000ff0400720b */ /* 0x000fe20003f4e000 */
[----:B------:R-:W-:Y:S01]  /*0d70*/  STS [R7+0xc00], R30 ;  /* 0x000c001e07007388 */ /* 0x000fe20000000800 */
[----:B------:R-:W-:Y:S02]  /*0d80*/  FSEL R20, R20, RZ, P3 ;  /* 0x000000ff14147208 */ /* 0x000fe40001800000 */
[----:B------:R-:W-:Y:S01]  /*0d90*/  FSETP.GEU.AND P3, PT, R29, RZ, PT ;  /* 0x000000ff1d00720b */ /* 0x000fe20003f6e000 */
[----:B------:R1:W-:Y:S01]  /*0da0*/  STS [R23+0x100], R6 ;  /* 0x0001000617007388 */ /* 0x0003e20000000800 */
[----:B0-----:R-:W-:-:S02]  /*0db0*/  FSEL R8, R4, RZ, P2 ;  /* 0x000000ff04087208 */ /* 0x001fc40001000000 */
[----:B------:R-:W-:Y:S01]  /*0dc0*/  FSETP.GEU.AND P2, PT, R10, RZ, PT ;  /* 0x000000ff0a00720b */ /* 0x000fe20003f4e000 */
[----:B------:R-:W-:Y:S04]  /*0dd0*/  STS [R19+0x500], R22 ;  /* 0x0005001613007388 */ /* 0x000fe80000000800 */
[----:B------:R0:W-:Y:S01]  /*0de0*/  STS [R15+0x900], R14 ;  /* 0x0009000e0f007388 */ /* 0x0001e20000000800 */
[----:B-1----:R-:W-:-:S03]  /*0df0*/  FSEL R6, R31, RZ, P4 ;  /* 0x000000ff1f067208 */ /* 0x002fc60002000000 */
[----:B------:R-:W-:Y:S01]  /*0e00*/  STS [R7+0xd00], R28 ;  /* 0x000d001c07007388 */ /* 0x000fe20000000800 */
[----:B------:R-:W-:-:S03]  /*0e10*/  FSEL R10, R10, RZ, P2 ;  /* 0x000000ff0a0a7208 */ /* 0x000fc60001000000 */
[----:B------:R-:W-:Y:S01]  /*0e20*/  STS [R23+0x200], R16 ;  /* 0x0002001017007388 */ /* 0x000fe20000000800 */
[----:B0-----:R-:W-:-:S03]  /*0e30*/  FSEL R14, R29, RZ, P3 ;  /* 0x000000ff1d0e7208 */ /* 0x001fc60001800000 */
[----:B------:R-:W-:Y:S04]  /*0e40*/  STS [R19+0x600], R12 ;  /* 0x0006000c13007388 */ /* 0x000fe80000000800 */
[----:B------:R-:W-:Y:S04]  /*0e50*/  STS [R15+0xa00], R6 ;  /* 0x000a00060f007388 */ /* 0x000fe80000000800 */
[----:B------:R0:W-:Y:S04]  /*0e60*/  STS [R7+0xe00], R2 ;  /* 0x000e000207007388 */ /* 0x0001e80000000800 */
[----:B------:R-:W-:Y:S04]  /*0e70*/  STS [R23+0x300], R20 ;  /* 0x0003001417007388 */ /* 0x000fe80000000800 */
[----:B------:R-:W-:Y:S04]  /*0e80*/  STS [R19+0x700], R8 ;  /* 0x0007000813007388 */ /* 0x000fe80000000800 */
[----:B------:R-:W-:Y:S04]  /*0e90*/  STS [R15+0xb00], R14 ;  /* 0x000b000e0f007388 */ /* 0x000fe80000000800 */
[----:B------:R1:W-:Y:S01]  /*0ea0*/  STS [R7+0xf00], R10 ;  /* 0x000f000a07007388 */ /* 0x0003e20000000800 */
[----:B------:R-:W-:-:S04]  /*0eb0*/  LOP3.LUT R4, R3, 0xff, RZ, 0xc0, !PT ;  /* 0x000000ff03047812 */ /* 0x000fc800078ec0ff */
[----:B------:R-:W-:Y:S01]  /*0ec0*/  LEA R4, R4, UR9, 0x2 ;  /* 0x0000000904047c11 */ /* 0x000fe2000f8e10ff */
[----:B------:R-:W-:Y:S01]  /*0ed0*/  BAR.SYNC.DEFER_BLOCKING 0x0 ;  /* 0x0000000000007b1d */ /* 0x000fe20000010000 */
[----:B------:R-:W-:-:S04]  /*0ee0*/  USHF.R.U32.HI UR9, URZ, 0x1f, UR13 ;  /* 0x0000001f3f097899 */ /* 0x000fc8000801160d */
[----:B------:R-:W-:Y:S02]  /*0ef0*/  ULEA.HI.SX32 UR13, UR13, UR9, 0x19 ;  /* 0x000000090d0d7291 */ /* 0x000fe4000f8fca3f */
[----:B------:R-:W-:Y:S01]  /*0f00*/  USHF.R.U32.HI UR9, URZ, 0x1f, UR11 ;  /* 0x0000001f3f097899 */ /* 0x000fe2000801160b */
[----:B------:R-:W-:Y:S01]  /*0f10*/  IMAD.U32 R5, RZ, RZ, UR6 ;  /* 0x00000006ff057e24 */ /* 0x000fe2000f8e00ff */
[----:B------:R-:W-:Y:S02]  /*0f20*/  UIADD3 UR5, UR4, 0xb, URZ ;  /* 0x0000000b04057890 */ /* 0x000fe4000fffe03f */
[----:B------:R-:W-:Y:S02]  /*0f30*/  ULEA.HI.SX32 UR12, UR11, UR9, 0x19 ;  /* 0x000000090b0c7291 */ /* 0x000fe4000f8fca3f */
[----:B------:R-:W-:Y:S01]  /*0f40*/  UIMAD UR15, UR13, -0x140, UR4 ;  /* 0xfffffec00d0f78a4 */ /* 0x000fe2000f8e0204 */
[----:B0-----:R-:W-:Y:S01]  /*0f50*/  MOV R2, UR7 ;  /* 0x0000000700027c02 */ /* 0x001fe20008000f00 */
[----:B------:R-:W-:Y:S01]  /*0f60*/  UIMAD UR10, UR12, -0x140, UR14 ;  /* 0xfffffec00c0a78a4 */ /* 0x000fe2000f8e020e */
[----:B------:R-:W-:Y:S01]  /*0f70*/  MOV R6, UR5 ;  /* 0x0000000500067c02 */ /* 0x000fe20008000f00 */
[----:B------:R-:W-:Y:S01]  /*0f80*/  UIADD3 UR9, UR4, 0x3, URZ ;  /* 0x0000000304097890 */ /* 0x000fe2000fffe03f */
[----:B------:R-:W-:Y:S01]  /*0f90*/  ISETP.LT.AND P3, PT, R5, 0x500, !P0 ;  /* 0x000005000500780c */ /* 0x000fe20004761270 */
[----:B------:R-:W0:Y:S01]  /*0fa0*/  LDS R11, [R4] ;  /* 0x00000000040b7984 */ /* 0x000e220000000800 */
[----:B------:R-:W-:-:S02]  /*0fb0*/  MOV R5, UR15 ;  /* 0x0000000f00057c02 */ /* 0x000fc40008000f00 */
[----:B------:R-:W-:Y:S01]  /*0fc0*/  ISETP.LT.AND P2, PT, R2, 0x500, !P0 ;  /* 0x000005000200780c */ /* 0x000fe20004741270 */
[----:B-1----:R-:W-:Y:S01]  /*0fd0*/  IMAD.U32 R7, RZ, RZ, UR14 ;  /* 0x0000000eff077e24 */ /* 0x002fe2000f8e00ff */
[----:B------:R-:W1:Y:S01]  /*0fe0*/  LDC.64 R2, c[0x0][0x238] ;  /* 0x00008e00ff027b82 */ /* 0x000e620000000a00 */
[----:B------:R-:W-:Y:S01]  /*0ff0*/  ISETP.LT.AND P4, PT, R6, 0x500, !P0 ;  /* 0x000005000600780c */ /* 0x000fe20004781270 */
[----:B------:R-:W2:Y:S01]  /*1000*/  LDS R13, [R4+0x404] ;  /* 0x00040400040d7984 */ /* 0x000ea20000000800 */
[----:B------:R-:W-:Y:S01]  /*1010*/  MOV R9, UR10 ;  /* 0x0000000a00097c02 */ /* 0x000fe20008000f00 */
[----:B------:R-:W-:Y:S01]  /*1020*/  UIMAD.WIDE UR10, UR9, 0x66666667, URZ ;  /* 0x66666667090a78a5 */ /* 0x000fe2000f8e023f */
[----:B------:R-:W-:Y:S01]  /*1030*/  MOV R6, UR13 ;  /* 0x0000000d00067c02 */ /* 0x000fe20008000f00 */
[----:B------:R-:W-:Y:S01]  /*1040*/  IMAD R5, R5, 0x3c1, R0 ;  /* 0x000003c105057824 */ /* 0x000fe200078e0200 */
[----:B------:R-:W-:Y:S01]  /*1050*/  ISETP.LT.AND P6, PT, R7, 0x500, !P0 ;  /* 0x000005000700780c */ /* 0x000fe200047c1270 */
[----:B------:R-:W3:Y:S02]  /*1060*/  LDS R15, [R4+0x808] ;  /* 0x00080800040f7984 */ /* 0x000ee40000000800 */
[----:B------:R-:W-:-:S02]  /*1070*/  IMAD R7, R6, 0x168600, R5 ;  /* 0x0016860006077824 */ /* 0x000fc400078e0205 */
[----:B------:R-:W-:Y:S01]  /*1080*/  IMAD.U32 R6, RZ, RZ, UR12 ;  /* 0x0000000cff067e24 */ /* 0x000fe2000f8e00ff */
[----:B------:R-:W-:Y:S01]  /*1090*/  UMOV UR12, UR11 ;  /* 0x0000000b000c7c82 */ /* 0x000fe20008000000 */
[----:B------:R-:W4:Y:S01]  /*10a0*/  LDS R17, [R4+0xc0c] ;  /* 0x000c0c0004117984 */ /* 0x000f220000000800 */
[----:B------:R-:W-:Y:S01]  /*10b0*/  USHF.R.U32.HI UR13, URZ, 0x1f, UR12 ;  /* 0x0000001f3f0d7899 */ /* 0x000fe2000801160c */
[----:B------:R-:W-:Y:S01]  /*10c0*/  IMAD R5, R9, 0x3c1, R0 ;  /* 0x000003c109057824 */ /* 0x000fe200078e0200 */
[----:B------:R-:W-:Y:S01]  /*10d0*/  UIADD3 UR14, UR4, 0x2, URZ ;  /* 0x00000002040e7890 */ /* 0x000fe2000fffe03f */
[----:B------:R-:W-:Y:S01]  /*10e0*/  LDS R19, [R4+0x1818] ;  /* 0x0018180004137984 */ /* 0x000fe20000000800 */
[----:B------:R-:W-:Y:S01]  /*10f0*/  ULEA.HI.SX32 UR13, UR12, UR13, 0x19 ;  /* 0x0000000d0c0d7291 */ /* 0x000fe2000f8fca3f */
[----:B------:R-:W-:Y:S01]  /*1100*/  MOV R10, UR9 ;  /* 0x00000009000a7c02 */ /* 0x000fe20008000f00 */
[----:B------:R-:W-:Y:S01]  /*1110*/  IMAD R5, R6, 0x168600, R5 ;  /* 0x0016860006057824 */ /* 0x000fe200078e0205 */
[----:B------:R-:W-:Y:S01]  /*1120*/  UIMAD.WIDE UR10, UR14, 0x66666667, URZ ;  /* 0x666666670e0a78a5 */ /* 0x000fe2000f8e023f */
[----:B------:R-:W-:Y:S01]  /*1130*/  LDS R23, [R4+0x2828] ;  /* 0x0028280004177984 */ /* 0x000fe20000000800 */
[----:B------:R-:W-:Y:S01]  /*1140*/  UIMAD UR9, UR13, -0x140, UR9 ;  /* 0xfffffec00d0978a4 */ /* 0x000fe2000f8e0209 */
[--C-:B-1----:R-:W-:Y:S01]  /*1150*/  IMAD.WIDE R8, R5, 0x4, R2.reuse ;  /* 0x0000000405087825 */ /* 0x102fe200078e0202 */
[----:B------:R-:W-:Y:S01]  /*1160*/  USHF.R.U32.HI UR10, URZ, 0x1f, UR11 ;  /* 0x0000001f3f0a7899 */ /* 0x000fe2000801160b */
[----:B------:R-:W-:Y:S02]  /*1170*/  LDS R25, [R4+0x2c2c] ;  /* 0x002c2c0004197984 */ /* 0x000fe40000000800 */
[----:B------:R-:W-:Y:S01]  /*1180*/  IMAD.WIDE R6, R7, 0x4, R2 ;  /* 0x0000000407067825 */ /* 0x000fe200078e0202 */
[----:B------:R-:W-:Y:S01]  /*1190*/  MOV R5, UR9 ;  /* 0x0000000900057c02 */ /* 0x000fe20008000f00 */
[----:B------:R-:W-:Y:S01]  /*11a0*/  UIADD3 UR9, UR4, 0x4, URZ ;  /* 0x0000000404097890 */ /* 0x000fe2000fffe03f */
[----:B------:R-:W-:Y:S01]  /*11b0*/  LDS R27, [R4+0x3030] ;  /* 0x00303000041b7984 */ /* 0x000fe20000000800 */
[----:B------:R-:W-:-:S02]  /*11c0*/  ULEA.HI.SX32 UR12, UR11, UR10, 0x19 ;  /* 0x0000000a0b0c7291 */ /* 0x000fc4000f8fca3f */
[----:B------:R-:W-:Y:S01]  /*11d0*/  UIMAD.WIDE UR10, UR9, 0x66666667, URZ ;  /* 0x66666667090a78a5 */ /* 0x000fe2000f8e023f */
[----:B0-----:R0:W-:Y:S01]  /*11e0*/  @P5 STG.E desc[UR22][R6.64], R11 ;  /* 0x0000000b06005986 */ /* 0x0011e2000c101916 */
[----:B------:R-:W-:-:S03]  /*11f0*/  UIMAD UR15, UR12, -0x140, UR14 ;  /* 0xfffffec00c0f78a4 */ /* 0x000fc6000f8e020e */
[----:B------:R-:W1:Y:S01]  /*1200*/  LDS R11, [R4+0x1010] ;  /* 0x00101000040b7984 */ /* 0x000e620000000800 */
[----:B------:R-:W-:Y:S01]  /*1210*/  ISETP.LT.AND P5, PT, R10, 0x500, !P0 ;  /* 0x000005000a00780c */ /* 0x000fe200047a1270 */
[----:B------:R-:W-:Y:S01]  /*1220*/  IMAD.U32 R10, RZ, RZ, UR14 ;  /* 0x0000000eff0a7e24 */ /* 0x000fe2000f8e00ff */
[----:B------:R-:W-:Y:S01]  /*1230*/  UIADD3 UR17, UR4, 0x5, URZ ;  /* 0x0000000504117890 */ /* 0x000fe2000fffe03f */
[----:B------:R-:W-:Y:S01]  /*1240*/  MOV R12, UR13 ;  /* 0x0000000d000c7c02 */ /* 0x000fe20008000f00 */
[----:B------:R-:W-:Y:S01]  /*1250*/  UMOV UR14, UR11 ;  /* 0x0000000b000e7c82 */ /* 0x000fe20008000000 */
[----:B------:R-:W-:Y:S01]  /*1260*/  IMAD R5, R5, 0x3c1, R0 ;  /* 0x000003c105057824 */ /* 0x000fe200078e0200 */
[----:B------:R-:W-:Y:S01]  /*1270*/  UIADD3 UR16, UR4, 0x6, URZ ;  /* 0x0000000604107890 */ /* 0x000fe2000fffe03f */
[----:B0-----:R-:W-:Y:S01]  /*1280*/  MOV R7, UR15 ;  /* 0x0000000f00077c02 */ /* 0x001fe20008000f00 */
[----:B------:R-:W-:Y:S01]  /*1290*/  IMAD.U32 R6, RZ, RZ, UR12 ;  /* 0x0000000cff067e24 */ /* 0x000fe2000f8e00ff */
[----:B------:R-:W-:Y:S01]  /*12a0*/  USHF.R.U32.HI UR15, URZ, 0x1f, UR14 ;  /* 0x0000001f3f0f7899 */ /* 0x000fe2000801160e */
[----:B------:R-:W-:Y:S01]  /*12b0*/  LDS R29, [R4+0x3434] ;  /* 0x00343400041d7984 */ /* 0x000fe20000000800 */
[----:B------:R-:W-:-:S02]  /*12c0*/  UIMAD.WIDE UR12, UR17, 0x66666667, URZ ;  /* 0x66666667110c78a5 */ /* 0x000fc4000f8e023f */
[----:B------:R-:W-:Y:S01]  /*12d0*/  ULEA.HI.SX32 UR15, UR14, UR15, 0x19 ;  /* 0x0000000f0e0f7291 */ /* 0x000fe2000f8fca3f */
[----:B--2---:R0:W-:Y:S01]  /*12e0*/  @P6 STG.E desc[UR22][R8.64], R13 ;  /* 0x0000000d08006986 */ /* 0x0041e2000c101916 */
[----:B------:R-:W-:Y:S01]  /*12f0*/  ISETP.LT.AND P6, PT, R10, 0x500, !P0 ;  /* 0x000005000a00780c */ /* 0x000fe200047c1270 */
[----:B------:R-:W-:Y:S02]  /*1300*/  USHF.R.U32.HI UR12, URZ, 0x1f, UR13 ;  /* 0x0000001f3f0c7899 */ /* 0x000fe4000801160d */
[----:B------:R-:W2:Y:S01]  /*1310*/  LDS R13, [R4+0x1414] ;  /* 0x00141400040d7984 */ /* 0x000ea20000000800 */
[----:B------:R-:W-:Y:S01]  /*1320*/  MOV R10, UR9 ;  /* 0x00000009000a7c02 */ /* 0x000fe20008000f00 */
[----:B------:R-:W-:Y:S02]  /*1330*/  UIMAD UR9, UR15, -0x140, UR9 ;  /* 0xfffffec00f0978a4 */ /* 0x000fe4000f8e0209 */
[----:B------:R-:W-:Y:S01]  /*1340*/  UIADD3 UR20, UR4, 0x7, URZ ;  /* 0x0000000704147890 */ /* 0x000fe2000fffe03f */
[----:B------:R-:W-:Y:S01]  /*1350*/  LDS R31, [R4+0x3838] ;  /* 0x00383800041f7984 */ /* 0x000fe20000000800 */
[----:B0-----:R-:W-:-:S02]  /*1360*/  IMAD R9, R12, 0x168600, R5 ;  /* 0x001686000c097824 */ /* 0x001fc400078e0205 */
[----:B------:R-:W-:Y:S01]  /*1370*/  IMAD R5, R7, 0x3c1, R0 ;  /* 0x000003c107057824 */ /* 0x000fe200078e0200 */
[----:B------:R-:W-:-:S03]  /*1380*/  ULEA.HI.SX32 UR12, UR13, UR12, 0x19 ;  /* 0x0000000c0d0c7291 */ /* 0x000fc6000f8fca3f */
[----:B------:R-:W-:Y:S01]  /*1390*/  IMAD R5, R6, 0x168600, R5 ;  /* 0x0016860006057824 */ /* 0x000fe200078e0205 */
[----:B------:R-:W-:Y:S02]  /*13a0*/  UIMAD.WIDE UR10, UR16, 0x66666667, URZ ;  /* 0x66666667100a78a5 */ /* 0x000fe4000f8e023f */
[----:B------:R-:W-:Y:S01]  /*13b0*/  UIMAD UR10, UR12, -0x140, UR17 ;  /* 0xfffffec00c0a78a4 */ /* 0x000fe2000f8e0211 */
[--C-:B------:R-:W-:Y:S01]  /*13c0*/  IMAD.WIDE R6, R5, 0x4, R2.reuse ;  /* 0x0000000405067825 */ /* 0x100fe200078e0202 */
[----:B------:R-:W-:Y:S01]  /*13d0*/  MOV R5, UR9 ;  /* 0x0000000900057c02 */ /* 0x000fe20008000f00 */
[----:B------:R-:W-:Y:S01]  /*13e0*/  USHF.R.U32.HI UR9, URZ, 0x1f, UR11 ;  /* 0x0000001f3f097899 */ /* 0x000fe2000801160b */
[----:B------:R-:W-:Y:S01]  /*13f0*/  MOV R12, UR15 ;  /* 0x0000000f000c7c02 */ /* 0x000fe20008000f00 */
[----:B------:R-:W-:Y:S01]  /*1400*/  IMAD.WIDE R8, R9, 0x4, R2 ;  /* 0x0000000409087825 */ /* 0x000fe200078e0202 */
[----:B---3--:R0:W-:Y:S01]  /*1410*/  @P6 STG.E desc[UR22][R6.64], R15 ;  /* 0x0000000f06006986 */ /* 0x0081e2000c101916 */
[----:B------:R-:W-:Y:S01]  /*1420*/  ULEA.HI.SX32 UR14, UR11, UR9, 0x19 ;  /* 0x000000090b0e7291 */ /* 0x000fe2000f8fca3f */
[----:B------:R-:W-:Y:S01]  /*1430*/  ISETP.LT.AND P6, PT, R10, 0x500, !P0 ;  /* 0x000005000a00780c */ /* 0x000fe200047c1270 */
[----:B------:R-:W-:Y:S01]  /*1440*/  IMAD R5, R5, 0x3c1, R0 ;  /* 0x000003c105057824 */ /* 0x000fe200078e0200 */
[----:B----4-:R3:W-:Y:S01]  /*1450*/  @P5 STG.E desc[UR22][R8.64], R17 ;  /* 0x0000001108005986 */ /* 0x0107e2000c101916 */
[----:B------:R-:W-:Y:S01]  /*1460*/  UIMAD UR13, UR14, -0x140, UR16 ;  /* 0xfffffec00e0d78a4 */ /* 0x000fe2000f8e0210 */
[----:B------:R-:W-:Y:S01]  /*1470*/  IMAD.U32 R10, RZ, RZ, UR17 ;  /* 0x00000011ff0a7e24 */ /* 0x000fe2000f8e00ff */
[----:B0-----:R-:W-:Y:S01]  /*1480*/  MOV R15, UR10 ;  /* 0x0000000a000f7c02 */ /* 0x001fe20008000f00 */
[----:B------:R-:W-:-:S02]  /*1490*/  IMAD R7, R12, 0x168600, R5 ;  /* 0x001686000c077824 */ /* 0x000fc400078e0205 */
[----:B---3--:R-:W-:Y:S02]  /*14a0*/  IMAD.U32 R8, RZ, RZ, UR12 ;  /* 0x0000000cff087e24 */ /* 0x008fe4000f8e00ff */
[----:B------:R-:W-:Y:S01]  /*14b0*/  IMAD R5, R15, 0x3c1, R0 ;  /* 0x000003c10f057824 */ /* 0x000fe200078e0200 */
[----:B------:R-:W-:Y:S01]  /*14c0*/  UIMAD.WIDE UR10, UR8, 0x66666667, URZ ;  /* 0x66666667080a78a5 */ /* 0x000fe2000f8e023f */
[----:B------:R-:W-:Y:S01]  /*14d0*/  IMAD.WIDE R6, R7, 0x4, R2 ;  /* 0x0000000407067825 */ /* 0x000fe200078e0202 */
[----:B------:R-:W-:-:S03]  /*14e0*/  ISETP.LT.AND P5, PT, R10, 0x500, !P0 ;  /* 0x000005000a00780c */ /* 0x000fc600047a1270 */
[----:B------:R-:W-:Y:S01]  /*14f0*/  IMAD R9, R8, 0x168600, R5 ;  /* 0x0016860008097824 */ /* 0x000fe200078e0205 */
[----:B------:R-:W-:Y:S01]  /*1500*/  MOV R5, UR13 ;  /* 0x0000000d00057c02 */ /* 0x000fe20008000f00 */
[----:B------:R-:W-:Y:S01]  /*1510*/  UIMAD.WIDE UR12, UR7, 0x66666667, URZ ;  /* 0x66666667070c78a5 */ /* 0x000fe2000f8e023f */
[----:B------:R-:W-:Y:S01]  /*1520*/  MOV R10, UR16 ;  /* 0x00000010000a7c02 */ /* 0x000fe20008000f00 */
[----:B------:R-:W-:Y:S01]  /*1530*/  USHF.R.U32.HI UR10, URZ, 0x1f, UR11 ;  /* 0x0000001f3f0a7899 */ /* 0x000fe2000801160b */
[----:B-1----:R0:W-:Y:S01]  /*1540*/  @P6 STG.E desc[UR22][R6.64], R11 ;  /* 0x0000000b06006986 */ /* 0x0021e2000c101916 */
[----:B------:R-:W-:Y:S01]  /*1550*/  IMAD.U32 R12, RZ, RZ, UR14 ;  /* 0x0000000eff0c7e24 */ /* 0x000fe2000f8e00ff */
[----:B------:R-:W-:Y:S01]  /*1560*/  ISETP.LT.AND P6, PT, R10, 0x500, !P0 ;  /* 0x000005000a00780c */ /* 0x000fe200047c1270 */
[----:B------:R-:W-:Y:S01]  /*1570*/  IMAD R5, R5, 0x3c1, R0 ;  /* 0x000003c105057824 */ /* 0x000fe200078e0200 */
[----:B------:R-:W-:Y:S02]  /*1580*/  UIMAD.WIDE UR14, UR6, 0x66666667, URZ ;  /* 0x66666667060e78a5 */ /* 0x000fe4000f8e023f */
[----:B------:R-:W-:-:S02]  /*1590*/  USHF.R.U32.HI UR12, URZ, 0x1f, UR13 ;  /* 0x0000001f3f0c7899 */ /* 0x000fc4000801160d */
[----:B------:R-:W-:Y:S01]  /*15a0*/  ULEA.HI.SX32 UR10, UR11, UR10, 0x19 ;  /* 0x0000000a0b0a7291 */ /* 0x000fe2000f8fca3f */
[----:B------:R-:W-:Y:S01]  /*15b0*/  IMAD R5, R12, 0x168600, R5 ;  /* 0x001686000c057824 */ /* 0x000fe200078e0205 */
[----:B------:R-:W-:Y:S01]  /*15c0*/  UIMAD.WIDE UR16, UR5, 0x66666667, URZ ;  /* 0x66666667051078a5 */ /* 0x000fe2000f8e023f */
[--C-:B------:R-:W-:Y:S01]  /*15d0*/  IMAD.WIDE R8, R9, 0x4, R2.reuse ;  /* 0x0000000409087825 */ /* 0x100fe200078e0202 */
[----:B------:R-:W-:Y:S02]  /*15e0*/  USHF.R.U32.HI UR11, URZ, 0x1f, UR15 ;  /* 0x0000001f3f0b7899 */ /* 0x000fe4000801160f */
[----:B------:R-:W-:Y:S02]  /*15f0*/  UIMAD UR14, UR10, -0x140, UR8 ;  /* 0xfffffec00a0e78a4 */ /* 0x000fe4000f8e0208 */
[----:B------:R-:W-:Y:S01]  /*1600*/  ULEA.HI.SX32 UR12, UR13, UR12, 0x19 ;  /* 0x0000000c0d0c7291 */ /* 0x000fe2000f8fca3f */
[----:B0-----:R-:W-:Y:S01]  /*1610*/  IMAD.WIDE R6, R5, 0x4, R2 ;  /* 0x0000000405067825 */ /* 0x001fe200078e0202 */
[----:B------:R-:W-:-:S02]  /*1620*/  USHF.R.U32.HI UR8, URZ, 0x1f, UR17 ;  /* 0x0000001f3f087899 */ /* 0x000fc40008011611 */
[----:B------:R-:W-:Y:S01]  /*1630*/  ULEA.HI.SX32 UR11, UR15, UR11, 0x19 ;  /* 0x0000000b0f0b7291 */ /* 0x000fe2000f8fca3f */
[----:B--2---:R0:W-:Y:S01]  /*1640*/  @P5 STG.E desc[UR22][R8.64], R13 ;  /* 0x0000000d08005986 */ /* 0x0041e2000c101916 */
[----:B------:R-:W-:Y:S01]  /*1650*/  UIMAD UR7, UR12, -0x140, UR7 ;  /* 0xfffffec00c0778a4 */ /* 0x000fe2000f8e0207 */
[----:B------:R-:W-:Y:S01]  /*1660*/  MOV R5, UR20 ;  /* 0x0000001400057c02 */ /* 0x000fe20008000f00 */
[----:B------:R-:W-:Y:S01]  /*1670*/  UIADD3 UR9, UR4, 0xa, URZ ;  /* 0x0000000a04097890 */ /* 0x000fe2000fffe03f */
[----:B------:R1:W-:Y:S01]  /*1680*/  @P6 STG.E desc[UR22][R6.64], R19 ;  /* 0x0000001306006986 */ /* 0x0003e2000c101916 */
[----:B------:R-:W-:Y:S02]  /*1690*/  ULEA.HI.SX32 UR8, UR17, UR8, 0x19 ;  /* 0x0000000811087291 */ /* 0x000fe4000f8fca3f */
[----:B------:R-:W-:Y:S01]  /*16a0*/  UIMAD UR6, UR11, -0x140, UR6 ;  /* 0xfffffec00b0678a4 */ /* 0x000fe2000f8e0206 */
[----:B------:R-:W-:Y:S01]  /*16b0*/  ISETP.LT.AND P6, PT, R5, 0x500, !P0 ;  /* 0x000005000500780c */ /* 0x000fe200047c1270 */
[----:B------:R-:W-:Y:S01]  /*16c0*/  UIMAD.WIDE UR18, UR9, 0x66666667, URZ ;  /* 0x66666667091278a5 */ /* 0x000fe2000f8e023f */
[----:B------:R-:W2:Y:S01]  /*16d0*/  LDS R19, [R4+0x1c1c] ;  /* 0x001c1c0004137984 */ /* 0x000ea20000000800 */
[----:B0-----:R-:W-:Y:S01]  /*16e0*/  IMAD.U32 R9, RZ, RZ, UR14 ;  /* 0x0000000eff097e24 */ /* 0x001fe2000f8e00ff */
[----:B------:R-:W-:Y:S01]  /*16f0*/  UIMAD UR5, UR8, -0x140, UR5 ;  /* 0xfffffec0080578a4 */ /* 0x000fe2000f8e0205 */
[----:B-1----:R-:W-:-:S02]  /*1700*/  MOV R6, UR10 ;  /* 0x0000000a00067c02 */ /* 0x002fc40008000f00 */
[--C-:B------:R-:W-:Y:S01]  /*1710*/  IMAD R5, R9, 0x3c1, R0.reuse ;  /* 0x000003c109057824 */ /* 0x100fe200078e0200 */
[----:B------:R-:W-:Y:S01]  /*1720*/  MOV R7, UR7 ;  /* 0x0000000700077c02 */ /* 0x000fe20008000f00 */
[----:B------:R-:W-:Y:S01]  /*1730*/  USHF.R.U32.HI UR13, URZ, 0x1f, UR19 ;  /* 0x0000001f3f0d7899 */ /* 0x000fe20008011613 */
[----:B------:R-:W-:Y:S01]  /*1740*/  MOV R9, UR6 ;  /* 0x0000000600097c02 */ /* 0x000fe20008000f00 */
[----:B------:R-:W-:Y:S01]  /*1750*/  IMAD R5, R6, 0x168600, R5 ;  /* 0x0016860006057824 */ /* 0x000fe200078e0205 */
[----:B------:R-:W-:Y:S01]  /*1760*/  UIMAD.WIDE UR6, UR20, 0x66666667, URZ ;  /* 0x66666667140678a5 */ /* 0x000fe2000f8e023f */
[----:B------:R-:W-:Y:S02]  /*1770*/  IMAD.U32 R6, RZ, RZ, UR12 ;  /* 0x0000000cff067e24 */ /* 0x000fe4000f8e00ff */
[--C-:B------:R-:W-:Y:S01]  /*1780*/  IMAD R7, R7, 0x3c1, R0.reuse ;  /* 0x000003c107077824 */ /* 0x100fe200078e0200 */
[----:B------:R-:W-:Y:S01]  /*1790*/  ULEA.HI.SX32 UR13, UR19, UR13, 0x19 ;  /* 0x0000000d130d7291 */ /* 0x000fe2000f8fca3f */
[----:B------:R-:W-:Y:S01]  /*17a0*/  IMAD.U32 R11, RZ, RZ, UR5 ;  /* 0x00000005ff0b7e24 */ /* 0x000fe2000f8e00ff */
[----:B------:R-:W-:Y:S01]  /*17b0*/  USHF.R.U32.HI UR5, URZ, 0x1f, UR7 ;  /* 0x0000001f3f057899 */ /* 0x000fe20008011607 */
[----:B------:R-:W-:Y:S01]  /*17c0*/  IMAD R7, R6, 0x168600, R7 ;  /* 0x0016860006077824 */ /* 0x000fe200078e0207 */
[----:B------:R-:W-:Y:S01]  /*17d0*/  MOV R10, UR9 ;  /* 0x00000009000a7c02 */ /* 0x000fe20008000f00 */
[----:B------:R-:W-:Y:S01]  /*17e0*/  UIMAD UR9, UR13, -0x140, UR9 ;  /* 0xfffffec00d0978a4 */ /* 0x000fe2000f8e0209 */
[----:B------:R-:W-:Y:S01]  /*17f0*/  MOV R6, UR11 ;  /* 0x0000000b00067c02 */ /* 0x000fe20008000f00 */
[--C-:B------:R-:W-:Y:S01]  /*1800*/  IMAD R9, R9, 0x3c1, R0.reuse ;  /* 0x000003c109097824 */ /* 0x100fe200078e0200 */
[----:B------:R-:W-:Y:S01]  /*1810*/  ULEA.HI.SX32 UR5, UR7, UR5, 0x19 ;  /* 0x0000000507057291 */ /* 0x000fe2000f8fca3f */
[----:B------:R-:W-:-:S02]  /*1820*/  IMAD R11, R11, 0x3c1, R0 ;  /* 0x000003c10b0b7824 */ /* 0x000fc400078e0200 */
[----:B------:R-:W-:Y:S01]  /*1830*/  IMAD R9, R6, 0x168600, R9 ;  /* 0x0016860006097824 */ /* 0x000fe200078e0209 */
[----:B------:R-:W-:Y:S01]  /*1840*/  MOV R6, UR8 ;  /* 0x0000000800067c02 */ /* 0x000fe20008000f00 */
[----:B------:R-:W-:Y:S01]  /*1850*/  UIMAD UR20, UR5, -0x140, UR20 ;  /* 0xfffffec0051478a4 */ /* 0x000fe2000f8e0214 */
[----:B------:R-:W-:-:S03]  /*1860*/  MOV R13, UR9 ;  /* 0x00000009000d7c02 */ /* 0x000fc60008000f00 */
[----:B------:R-:W-:Y:S02]  /*1870*/  IMAD R11, R6, 0x168600, R11 ;  /* 0x00168600060b7824 */ /* 0x000fe400078e020b */
[----:B------:R-:W-:Y:S01]  /*1880*/  IMAD.U32 R6, RZ, RZ, UR13 ;  /* 0x0000000dff067e24 */ /* 0x000fe2000f8e00ff */
[----:B------:R-:W-:Y:S01]  /*1890*/  MOV R15, UR20 ;  /* 0x00000014000f7c02 */ /* 0x000fe20008000f00 */
[----:B------:R-:W-:Y:S01]  /*18a0*/  IMAD R13, R13, 0x3c1, R0 ;  /* 0x000003c10d0d7824 */ /* 0x000fe200078e0200 */
[----:B------:R-:W-:-:S03]  /*18b0*/  MOV R17, UR5 ;  /* 0x0000000500117c02 */ /* 0x000fc60008000f00 */
[----:B------:R-:W-:Y:S02]  /*18c0*/  IMAD R13, R6, 0x168600, R13 ;  /* 0x00168600060d7824 */ /* 0x000fe400078e020d */
[----:B------:R-:W-:Y:S01]  /*18d0*/  IMAD R6, R15, 0x3c1, R0 ;  /* 0x000003c10f067824 */ /* 0x000fe200078e0200 */
[----:B------:R-:W-:-:S03]  /*18e0*/  UIADD3 UR5, UR4, 0x8, URZ ;  /* 0x0000000804057890 */ /* 0x000fc6000fffe03f */
[----:B------:R-:W-:Y:S01]  /*18f0*/  IMAD R15, R17, 0x168600, R6 ;  /* 0x00168600110f7824 */ /* 0x000fe200078e0206 */
[----:B------:R-:W-:-:S03]  /*1900*/  UIMAD.WIDE UR6, UR5, 0x66666667, URZ ;  /* 0x66666667050678a5 */ /* 0x000fc6000f8e023f */
[----:B------:R-:W-:Y:S01]  /*1910*/  IMAD.WIDE R14, R15, 0x4, R2 ;  /* 0x000000040f0e7825 */ /* 0x000fe200078e0202 */
[----:B------:R-:W-:-:S04]  /*1920*/  USHF.R.U32.HI UR6, URZ, 0x1f, UR7 ;  /* 0x0000001f3f067899 */ /* 0x000fc80008011607 */
[----:B--2---:R0:W-:Y:S04]  /*1930*/  @P6 STG.E desc[UR22][R14.64], R19 ;  /* 0x000000130e006986 */ /* 0x0041e8000c101916 */
[----:B------:R-:W1:Y:S01]  /*1940*/  LDS R19, [R4+0x2020] ;  /* 0x0020200004137984 */ /* 0x000e620000000800 */
[----:B------:R-:W-:Y:S01]  /*1950*/  ULEA.HI.SX32 UR6, UR7, UR6, 0x19 ;  /* 0x0000000607067291 */ /* 0x000fe2000f8fca3f */
[----:B------:R-:W-:-:S03]  /*1960*/  MOV R6, UR5 ;  /* 0x0000000500067c02 */ /* 0x000fc60008000f00 */
[----:B------:R-:W-:Y:S02]  /*1970*/  UIMAD UR5, UR6, -0x140, UR5 ;  /* 0xfffffec0060578a4 */ /* 0x000fe4000f8e0205 */
[----:B------:R-:W-:-:S04]  /*1980*/  MOV R21, UR6 ;  /* 0x0000000600157c02 */ /* 0x000fc80008000f00 */
[----:B------:R-:W-:Y:S01]  /*1990*/  IMAD.U32 R17, RZ, RZ, UR5 ;  /* 0x00000005ff117e24 */ /* 0x000fe2000f8e00ff */
[----:B------:R-:W-:-:S04]  /*19a0*/  UIADD3 UR5, UR4, 0x9, URZ ;  /* 0x0000000904057890 */ /* 0x000fc8000fffe03f */
[----:B------:R-:W-:Y:S01]  /*19b0*/  UIMAD.WIDE UR6, UR5, 0x66666667, URZ ;  /* 0x66666667050678a5 */ /* 0x000fe2000f8e023f */
[----:B------:R-:W-:Y:S01]  /*19c0*/  ISETP.LT.AND P6, PT, R6, 0x500, !P0 ;  /* 0x000005000600780c */ /* 0x000fe200047c1270 */
[----:B------:R-:W-:Y:S02]  /*19d0*/  IMAD R6, R17, 0x3c1, R0 ;  /* 0x000003c111067824 */ /* 0x000fe400078e0200 */
[----:B------:R-:W-:Y:S02]  /*19e0*/  USHF.R.U32.HI UR6, URZ, 0x1f, UR7 ;  /* 0x0000001f3f067899 */ /* 0x000fe40008011607 */
[----:B------:R-:W-:Y:S02]  /*19f0*/  IMAD R17, R21, 0x168600, R6 ;  /* 0x0016860015117824 */ /* 0x000fe400078e0206 */
[----:B------:R-:W-:Y:S01]  /*1a00*/  ULEA.HI.SX32 UR6, UR7, UR6, 0x19 ;  /* 0x0000000607067291 */ /* 0x000fe2000f8fca3f */
[----:B------:R-:W-:-:S03]  /*1a10*/  MOV R6, UR5 ;  /* 0x0000000500067c02 */ /* 0x000fc60008000f00 */
[----:B------:R-:W-:Y:S01]  /*1a20*/  UIMAD UR5, UR6, -0x140, UR5 ;  /* 0xfffffec0060578a4 */ /* 0x000fe2000f8e0205 */
[----:B0-----:R-:W-:-:S05]  /*1a30*/  IMAD.WIDE R14, R17, 0x4, R2 ;  /* 0x00000004110e7825 */ /* 0x001fca00078e0202 */
[----:B------:R-:W-:Y:S01]  /*1a40*/  MOV R17, UR5 ;  /* 0x0000000500117c02 */ /* 0x000fe20008000f00 */
[----:B------:R-:W-:Y:S01]  /*1a50*/  IMAD.U32 R21, RZ, RZ, UR6 ;  /* 0x00000006ff157e24 */ /* 0x000fe2000f8e00ff */
[----:B-1----:R0:W-:Y:S01]  /*1a60*/  @P6 STG.E desc[UR22][R14.64], R19 ;  /* 0x000000130e006986 */ /* 0x0021e2000c101916 */
[----:B------:R-:W-:Y:S02]  /*1a70*/  ISETP.LT.AND P6, PT, R6, 0x500, !P0 ;  /* 0x000005000600780c */ /* 0x000fe400047c1270 */
[----:B------:R-:W-:-:S04]  /*1a80*/  IMAD R6, R17, 0x3c1, R0 ;  /* 0x000003c111067824 */ /* 0x000fc800078e0200 */
[----:B------:R-:W-:Y:S02]  /*1a90*/  IMAD R17, R21, 0x168600, R6 ;  /* 0x0016860015117824 */ /* 0x000fe400078e0206 */
[----:B------:R-:W1:Y:S01]  /*1aa0*/  LDS R21, [R4+0x2424] ;  /* 0x0024240004157984 */ /* 0x000e620000000800 */
[----:B------:R-:W-:-:S04]  /*1ab0*/  UIADD3 UR6, UR4, 0xf, URZ ;  /* 0x0000000f04067890 */ /* 0x000fc8000fffe03f */
[----:B------:R-:W-:-:S04]  /*1ac0*/  UIMAD.WIDE UR4, UR6, 0x66666667, URZ ;  /* 0x66666667060478a5 */ /* 0x000fc8000f8e023f */
[----:B------:R-:W-:Y:S01]  /*1ad0*/  USHF.R.U32.HI UR4, URZ, 0x1f, UR5 ;  /* 0x0000001f3f047899 */ /* 0x000fe20008011605 */
[----:B------:R-:W-:-:S03]  /*1ae0*/  MOV R6, UR6 ;  /* 0x0000000600067c02 */ /* 0x000fc60008000f00 */
[----:B------:R-:W-:-:S04]  /*1af0*/  ULEA.HI.SX32 UR4, UR5, UR4, 0x19 ;  /* 0x0000000405047291 */ /* 0x000fc8000f8fca3f */
[----:B------:R-:W-:Y:S01]  /*1b00*/  UIMAD UR6, UR4, -0x140, UR6 ;  /* 0xfffffec0040678a4 */ /* 0x000fe2000f8e0206 */
[----:B------:R-:W-:-:S05]  /*1b10*/  ISETP.LT.AND P5, PT, R10, 0x500, !P0 ;  /* 0x000005000a00780c */ /* 0x000fca00047a1270 */
[----:B0-----:R-:W-:Y:S02]  /*1b20*/  MOV R15, UR6 ;  /* 0x00000006000f7c02 */ /* 0x001fe40008000f00 */
[----:B------:R-:W-:Y:S01]  /*1b30*/  ISETP.LT.AND P0, PT, R6, 0x500, !P0 ;  /* 0x000005000600780c */ /* 0x000fe20004701270 */
[----:B------:R-:W-:-:S04]  /*1b40*/  IMAD.WIDE R12, R13, 0x4, R2 ;  /* 0x000000040d0c7825 */ /* 0x000fc800078e0202 */
[----:B------:R-:W-:Y:S02]  /*1b50*/  IMAD R0, R15, 0x3c1, R0 ;  /* 0x000003c10f007824 */ /* 0x000fe400078e0200 */
[----:B------:R-:W-:-:S04]  /*1b60*/  IMAD.WIDE R14, R17, 0x4, R2 ;  /* 0x00000004110e7825 */ /* 0x000fc800078e0202 */
[----:B------:R-:W-:-:S04]  /*1b70*/  IMAD.WIDE R10, R11, 0x4, R2 ;  /* 0x000000040b0a7825 */ /* 0x000fc800078e0202 */
[--C-:B------:R-:W-:Y:S01]  /*1b80*/  IMAD.WIDE R8, R9, 0x4, R2.reuse ;  /* 0x0000000409087825 */ /* 0x100fe200078e0202 */
[----:B-1----:R0:W-:Y:S03]  /*1b90*/  @P6 STG.E desc[UR22][R14.64], R21 ;  /* 0x000000150e006986 */ /* 0x0021e6000c101916 */
[--C-:B------:R-:W-:Y:S01]  /*1ba0*/  IMAD.WIDE R6, R7, 0x4, R2.reuse ;  /* 0x0000000407067825 */ /* 0x100fe200078e0202 */
[----:B------:R0:W-:Y:S03]  /*1bb0*/  @P5 STG.E desc[UR22][R12.64], R23 ;  /* 0x000000170c005986 */ /* 0x0001e6000c101916 */
[----:B------:R-:W-:Y:S01]  /*1bc0*/  IMAD.WIDE R16, R5, 0x4, R2 ;  /* 0x0000000405107825 */ /* 0x000fe200078e0202 */
[----:B------:R0:W-:Y:S01]  /*1bd0*/  @P4 STG.E desc[UR22][R10.64], R25 ;  /* 0x000000190a004986 */ /* 0x0001e2000c101916 */
[----:B------:R-:W-:-:S03]  /*1be0*/  MOV R19, UR4 ;  /* 0x0000000400137c02 */ /* 0x000fc60008000f00 */
[----:B------:R0:W-:Y:S04]  /*1bf0*/  @P3 STG.E desc[UR22][R8.64], R27 ;  /* 0x0000001b08003986 */ /* 0x0001e8000c101916 */
[----:B------:R0:W-:Y:S01]  /*1c00*/  @P2 STG.E desc[UR22][R6.64], R29 ;  /* 0x0000001d06002986 */ /* 0x0001e2000c101916 */
[----:B------:R-:W-:-:S03]  /*1c10*/  IMAD R19, R19, 0x168600, R0 ;  /* 0x0016860013137824 */ /* 0x000fc600078e0200 */
[----:B------:R0:W-:Y:S02]  /*1c20*/  @P1 STG.E desc[UR22][R16.64], R31 ;  /* 0x0000001f10001986 */ /* 0x0001e4000c101916 */
[----:B0-----:R-:W-:Y:S05]  /*1c30*/  @!P0 EXIT ;  /* 0x000000000000894d */ /* 0x001fea0003800000 */
[----:B------:R-:W0:Y:S01]  /*1c40*/  LDS R5, [R4+0x3c3c] ;  /* 0x003c3c0004057984 */ /* 0x000e220000000800 */
[----:B------:R-:W-:-:S05]  /*1c50*/  IMAD.WIDE R2, R19, 0x4, R2 ;  /* 0x0000000413027825 */ /* 0x000fca00078e0202 */
[----:B0-----:R-:W-:Y:S01]  /*1c60*/  STG.E desc[UR22][R2.64], R5 ;  /* 0x0000000502007986 */ /* 0x001fe2000c101916 */
[----:B------:R-:W-:Y:S05]  /*1c70*/  EXIT ;  /* 0x000000000000794d */ /* 0x000fea0003800000 */
.L_x_0:
[----:B------:R-:W-:-:S00]  /*1c80*/  BRA `(.L_x_0) ;  /* 0xfffffffc00fc7947 */ /* 0x000fc0000383ffff */
[----:B------:R-:W-:-:S00]  /*1c90*/  NOP ;  /* 0x0000000000007918 */ /* 0x000fc00000000000 */
        /* <DEDUP_REMOVED lines=14> */
.L_x_1:


//--------------------- .nv.global.init           --------------------------
	.section	.nv.global.init,"aw",@progbits
.nv.global.init:
	.type		_$_str,@object
	.size		_$_str,(_$_str_$_2 - _$_str)
_$_str:
        /*0000*/ 	.byte	0x5f, 0x5f, 0x43, 0x55, 0x44, 0x41, 0x5f, 0x46, 0x54, 0x5a, 0x00
	.type		_$_str_$_2,@object
	.size		_$_str_$_2,(.L_1 - _$_str_$_2)
_$_str_$_2:
        /*000b*/ 	.byte	0x5f, 0x5f, 0x43, 0x55, 0x44, 0x41, 0x5f, 0x50, 0x52, 0x45, 0x43, 0x5f, 0x53, 0x51, 0x52, 0x54
        /*001b*/ 	.byte	0x00
.L_1:


//--------------------- .nv.shared.triton_poi_fused__native_batch_norm_legit_no_training_relu_10 --------------------------
	.section	.nv.shared.triton_poi_fused__native_batch_norm_legit_no_training_relu_10,"aw",@nobits
	.sectionflags	@""
	.align	16
	.zero		1024


//--------------------- .nv.constant0.triton_poi_fused__native_batch_norm_legit_no_training_relu_10 --------------------------
	.section	.nv.constant0.triton_poi_fused__native_batch_norm_legit_no_training_relu_10,"a",@progbits
	.sectionflags	@""
	.align	4
.nv.constant0.triton_poi_fused__native_batch_norm_legit_no_training_relu_10:
	.zero		584
